//
// Generated by NVIDIA NVVM Compiler
//
// Compiler Build ID: CL-36424714
// Cuda compilation tools, release 13.0, V13.0.88
// Based on NVVM 20.0.0
//

.version 9.0
.target sm_100
.address_size 64

	// .globl	_Z10cudaMatmulPdS_S_

.visible .entry _Z10cudaMatmulPdS_S_(
	.param .u64 .ptr .align 1 _Z10cudaMatmulPdS_S__param_0,
	.param .u64 .ptr .align 1 _Z10cudaMatmulPdS_S__param_1,
	.param .u64 .ptr .align 1 _Z10cudaMatmulPdS_S__param_2
)
{
	.reg .pred 	%p<5>;
	.reg .b32 	%r<18>;
	.reg .b64 	%rd<18>;
	.reg .b64 	%fd<52>;

	ld.param.u64 	%rd5, [_Z10cudaMatmulPdS_S__param_0];
	ld.param.u64 	%rd6, [_Z10cudaMatmulPdS_S__param_1];
	ld.param.u64 	%rd7, [_Z10cudaMatmulPdS_S__param_2];
	mov.u32 	%r8, %ctaid.y;
	mov.u32 	%r9, %ntid.y;
	mov.u32 	%r10, %tid.y;
	mad.lo.s32 	%r1, %r8, %r9, %r10;
	mov.u32 	%r11, %ctaid.x;
	mov.u32 	%r12, %ntid.x;
	mov.u32 	%r13, %tid.x;
	mad.lo.s32 	%r2, %r11, %r12, %r13;
	setp.gt.u32 	%p1, %r1, 8191;
	setp.gt.s32 	%p2, %r2, 8191;
	or.pred  	%p3, %p1, %p2;
	@%p3 bra 	$L__BB0_4;
	shl.b32 	%r3, %r1, 13;
	mul.wide.u32 	%rd8, %r3, 8;
	cvta.to.global.u64 	%rd9, %rd6;
	add.s64 	%rd10, %rd8, %rd9;
	add.s64 	%rd17, %rd10, 64;
	cvta.to.global.u64 	%rd11, %rd7;
	add.s64 	%rd2, %rd11, 524288;
	mov.f64 	%fd51, 0d0000000000000000;
	mov.b32 	%r17, 0;
	mov.u32 	%r16, %r2;
$L__BB0_2:
	mul.wide.s32 	%rd12, %r16, 8;
	add.s64 	%rd13, %rd2, %rd12;
	ld.global.f64 	%fd4, [%rd17+-64];
	ld.global.f64 	%fd5, [%rd13+-524288];
	fma.rn.f64 	%fd6, %fd4, %fd5, %fd51;
	ld.global.f64 	%fd7, [%rd17+-56];
	ld.global.f64 	%fd8, [%rd13+-458752];
	fma.rn.f64 	%fd9, %fd7, %fd8, %fd6;
	ld.global.f64 	%fd10, [%rd17+-48];
	ld.global.f64 	%fd11, [%rd13+-393216];
	fma.rn.f64 	%fd12, %fd10, %fd11, %fd9;
	ld.global.f64 	%fd13, [%rd17+-40];
	ld.global.f64 	%fd14, [%rd13+-327680];
	fma.rn.f64 	%fd15, %fd13, %fd14, %fd12;
	ld.global.f64 	%fd16, [%rd17+-32];
	ld.global.f64 	%fd17, [%rd13+-262144];
	fma.rn.f64 	%fd18, %fd16, %fd17, %fd15;
	ld.global.f64 	%fd19, [%rd17+-24];
	ld.global.f64 	%fd20, [%rd13+-196608];
	fma.rn.f64 	%fd21, %fd19, %fd20, %fd18;
	ld.global.f64 	%fd22, [%rd17+-16];
	ld.global.f64 	%fd23, [%rd13+-131072];
	fma.rn.f64 	%fd24, %fd22, %fd23, %fd21;
	ld.global.f64 	%fd25, [%rd17+-8];
	ld.global.f64 	%fd26, [%rd13+-65536];
	fma.rn.f64 	%fd27, %fd25, %fd26, %fd24;
	ld.global.f64 	%fd28, [%rd17];
	ld.global.f64 	%fd29, [%rd13];
	fma.rn.f64 	%fd30, %fd28, %fd29, %fd27;
	ld.global.f64 	%fd31, [%rd17+8];
	ld.global.f64 	%fd32, [%rd13+65536];
	fma.rn.f64 	%fd33, %fd31, %fd32, %fd30;
	ld.global.f64 	%fd34, [%rd17+16];
	ld.global.f64 	%fd35, [%rd13+131072];
	fma.rn.f64 	%fd36, %fd34, %fd35, %fd33;
	ld.global.f64 	%fd37, [%rd17+24];
	ld.global.f64 	%fd38, [%rd13+196608];
	fma.rn.f64 	%fd39, %fd37, %fd38, %fd36;
	ld.global.f64 	%fd40, [%rd17+32];
	ld.global.f64 	%fd41, [%rd13+262144];
	fma.rn.f64 	%fd42, %fd40, %fd41, %fd39;
	ld.global.f64 	%fd43, [%rd17+40];
	ld.global.f64 	%fd44, [%rd13+327680];
	fma.rn.f64 	%fd45, %fd43, %fd44, %fd42;
	ld.global.f64 	%fd46, [%rd17+48];
	ld.global.f64 	%fd47, [%rd13+393216];
	fma.rn.f64 	%fd48, %fd46, %fd47, %fd45;
	ld.global.f64 	%fd49, [%rd17+56];
	ld.global.f64 	%fd50, [%rd13+458752];
	fma.rn.f64 	%fd51, %fd49, %fd50, %fd48;
	add.s32 	%r17, %r17, 16;
	add.s64 	%rd17, %rd17, 128;
	add.s32 	%r16, %r16, 131072;
	setp.ne.s32 	%p4, %r17, 8192;
	@%p4 bra 	$L__BB0_2;
	add.s32 	%r15, %r3, %r2;
	cvta.to.global.u64 	%rd14, %rd5;
	mul.wide.s32 	%rd15, %r15, 8;
	add.s64 	%rd16, %rd14, %rd15;
	st.global.f64 	[%rd16], %fd51;
$L__BB0_4:
	ret;

}


// ===== COMPILED SASS (sm_100) =====

	.target	sm_100

	.elftype	@"ET_EXEC"


//--------------------- .note.nv.tkinfo           --------------------------
	.section	.note.nv.tkinfo,"",@"SHT_NOTE"
	.sectionflags	@"SHF_NOTE_NV_TKINFO"
	.tkinfo
        /*0018*/ 	.word	0x00000002
        /*0030*/ 	.string	""
        /*0030*/ 	.string	"ptxas"
        /*0030*/ 	.string	"Cuda compilation tools, release 13.0, V13.0.88"
        /*0030*/ 	.string	"Build cuda_13.0.r13.0/compiler.36424714_0"
        /*0030*/ 	.string	"-arch sm_100 -m 64 "



//--------------------- .note.nv.cuinfo           --------------------------
	.section	.note.nv.cuinfo,"",@"SHT_NOTE"
	.sectionflags	@"SHF_NOTE_NV_CUINFO"
        /*0018*/ 	.short	0x0002
        /*001a*/ 	.short	0x0064
        /*001c*/ 	.short	0x0082
	.zero		2


//--------------------- .nv.info                  --------------------------
	.section	.nv.info,"",@"SHT_CUDA_INFO"
	.align	4


	//----- nvinfo : EIATTR_REGCOUNT
	.align		4
        /*0000*/ 	.byte	0x04, 0x2f
        /*0002*/ 	.short	(.L_1 - .L_0)
	.align		4
.L_0:
        /*0004*/ 	.word	index@(_Z10cudaMatmulPdS_S_)
        /*0008*/ 	.word	0x0000001c


	//----- nvinfo : EIATTR_FRAME_SIZE
	.align		4
.L_1:
        /*000c*/ 	.byte	0x04, 0x11
        /*000e*/ 	.short	(.L_3 - .L_2)
	.align		4
.L_2:
        /*0010*/ 	.word	index@(_Z10cudaMatmulPdS_S_)
        /*0014*/ 	.word	0x00000000


	//----- nvinfo : EIATTR_MIN_STACK_SIZE
	.align		4
.L_3:
        /*0018*/ 	.byte	0x04, 0x12
        /*001a*/ 	.short	(.L_5 - .L_4)
	.align		4
.L_4:
        /*001c*/ 	.word	index@(_Z10cudaMatmulPdS_S_)
        /*0020*/ 	.word	0x00000000
.L_5:


//--------------------- .nv.compat                --------------------------
	.section	.nv.compat,"",@"SHT_CUDA_COMPAT_INFO"
	.align	4
        /*0000*/ 	.byte	0x02, 0x09, 0x00, 0x00, 0x02, 0x02, 0x01, 0x00, 0x02, 0x05, 0x05, 0x00, 0x03, 0x07, 0x01, 0x01
        /*0010*/ 	.byte	0x02, 0x03, 0x00, 0x00, 0x02, 0x06, 0x01, 0x00, 0x04, 0x0b, 0x08, 0x00, 0x01, 0x00, 0x00, 0x00
        /*0020*/ 	.byte	0x00, 0x00, 0x00, 0x00


//--------------------- .nv.info._Z10cudaMatmulPdS_S_ --------------------------
	.section	.nv.info._Z10cudaMatmulPdS_S_,"",@"SHT_CUDA_INFO"
	.sectionflags	@""
	.align	4


	//----- nvinfo : EIATTR_CUDA_API_VERSION
	.align		4
        /*0000*/ 	.byte	0x04, 0x37
        /*0002*/ 	.short	(.L_7 - .L_6)
.L_6:
        /*0004*/ 	.word	0x00000082


	//----- nvinfo : EIATTR_KPARAM_INFO
	.align		4
.L_7:
        /*0008*/ 	.byte	0x04, 0x17
        /*000a*/ 	.short	(.L_9 - .L_8)
.L_8:
        /*000c*/ 	.word	0x00000000
        /*0010*/ 	.short	0x0002
        /*0012*/ 	.short	0x0010
        /*0014*/ 	.byte	0x00, 0xf5, 0x21, 0x00


	//----- nvinfo : EIATTR_KPARAM_INFO
	.align		4
.L_9:
        /*0018*/ 	.byte	0x04, 0x17
        /*001a*/ 	.short	(.L_11 - .L_10)
.L_10:
        /*001c*/ 	.word	0x00000000
        /*0020*/ 	.short	0x0001
        /*0022*/ 	.short	0x0008
        /*0024*/ 	.byte	0x00, 0xf5, 0x21, 0x00


	//----- nvinfo : EIATTR_KPARAM_INFO
	.align		4
.L_11:
        /*0028*/ 	.byte	0x04, 0x17
        /*002a*/ 	.short	(.L_13 - .L_12)
.L_12:
        /*002c*/ 	.word	0x00000000
        /*0030*/ 	.short	0x0000
        /*0032*/ 	.short	0x0000
        /*0034*/ 	.byte	0x00, 0xf5, 0x21, 0x00


	//----- nvinfo : EIATTR_SPARSE_MMA_MASK
	.align		4
.L_13:
        /*0038*/ 	.byte	0x03, 0x50
        /*003a*/ 	.short	0x0000


	//----- nvinfo : EIATTR_MAXREG_COUNT
	.align		4
        /*003c*/ 	.byte	0x03, 0x1b
        /*003e*/ 	.short	0x00ff


	//----- nvinfo : EIATTR_MERCURY_ISA_VERSION
	.align		4
        /*0040*/ 	.byte	0x03, 0x5f
        /*0042*/ 	.short	0x0101


	//----- nvinfo : EIATTR_VRC_CTA_INIT_COUNT
	.align		4
        /*0044*/ 	.byte	0x02, 0x4a
	.zero		1
	.zero		1


	//----- nvinfo : EIATTR_EXIT_INSTR_OFFSETS
	.align		4
        /*0048*/ 	.byte	0x04, 0x1c
        /*004a*/ 	.short	(.L_15 - .L_14)


	//   ....[0]....
.L_14:
        /*004c*/ 	.word	0x000000b0


	//   ....[1]....
        /*0050*/ 	.word	0x00000570


	//----- nvinfo : EIATTR_CBANK_PARAM_SIZE
	.align		4
.L_15:
        /*0054*/ 	.byte	0x03, 0x19
        /*0056*/ 	.short	0x0018


	//----- nvinfo : EIATTR_PARAM_CBANK
	.align		4
        /*0058*/ 	.byte	0x04, 0x0a
        /*005a*/ 	.short	(.L_17 - .L_16)
	.align		4
.L_16:
        /*005c*/ 	.word	index@(.nv.constant0._Z10cudaMatmulPdS_S_)
        /*0060*/ 	.short	0x0380
        /*0062*/ 	.short	0x0018


	//----- nvinfo : EIATTR_SW_WAR
	.align		4
.L_17:
        /*0064*/ 	.byte	0x04, 0x36
        /*0066*/ 	.short	(.L_19 - .L_18)
.L_18:
        /*0068*/ 	.word	0x00000008
.L_19:


//--------------------- .nv.callgraph             --------------------------
	.section	.nv.callgraph,"",@"SHT_CUDA_CALLGRAPH"
	.align	4
	.sectionentsize	8
	.align		4
        /*0000*/ 	.word	0x00000000
	.align		4
        /*0004*/ 	.word	0xffffffff
	.align		4
        /*0008*/ 	.word	0x00000000
	.align		4
        /*000c*/ 	.word	0xfffffffe
	.align		4
        /*0010*/ 	.word	0x00000000
	.align		4
        /*0014*/ 	.word	0xfffffffd
	.align		4
        /*0018*/ 	.word	0x00000000
	.align		4
        /*001c*/ 	.word	0xfffffffc


//--------------------- .text._Z10cudaMatmulPdS_S_ --------------------------
	.section	.text._Z10cudaMatmulPdS_S_,"ax",@progbits
	.align	128
        .global         _Z10cudaMatmulPdS_S_
        .type           _Z10cudaMatmulPdS_S_,@function
        .size           _Z10cudaMatmulPdS_S_,(.L_x_2 - _Z10cudaMatmulPdS_S_)
        .other          _Z10cudaMatmulPdS_S_,@"STO_CUDA_ENTRY STV_DEFAULT"
_Z10cudaMatmulPdS_S_:
.text._Z10cudaMatmulPdS_S_:
[----:B------:R-:W-:Y:S01]  /*0000*/  LDC R1, c[0x0][0x37c] ;  /* 0x0000df00ff017b82 */ /* 0x000fe20000000800 */
[----:B------:R-:W0:Y:S07]  /*0010*/  S2R R3, SR_TID.X ;  /* 0x0000000000037919 */ /* 0x000e2e0000002100 */
[----:B------:R-:W1:Y:S01]  /*0020*/  LDC R19, c[0x0][0x364] ;  /* 0x0000d900ff137b82 */ /* 0x000e620000000800 */
[----:B------:R-:W1:Y:S07]  /*0030*/  S2R R2, SR_TID.Y ;  /* 0x0000000000027919 */ /* 0x000e6e0000002200 */
[----:B------:R-:W0:Y:S08]  /*0040*/  S2UR UR5, SR_CTAID.X ;  /* 0x00000000000579c3 */ /* 0x000e300000002500 */
[----:B------:R-:W0:Y:S08]  /*0050*/  LDC R0, c[0x0][0x360] ;  /* 0x0000d800ff007b82 */ /* 0x000e300000000800 */
[----:B------:R-:W1:Y:S01]  /*0060*/  S2UR UR4, SR_CTAID.Y ;  /* 0x00000000000479c3 */ /* 0x000e620000002600 */
[----:B0-----:R-:W-:-:S05]  /*0070*/  IMAD R0, R0, UR5, R3 ;  /* 0x0000000500007c24 */ /* 0x001fca000f8e0203 */
[----:B------:R-:W-:Y:S01]  /*0080*/  ISETP.GT.AND P0, PT, R0, 0x1fff, PT ;  /* 0x00001fff0000780c */ /* 0x000fe20003f04270 */
[----:B-1----:R-:W-:-:S05]  /*0090*/  IMAD R19, R19, UR4, R2 ;  /* 0x0000000413137c24 */ /* 0x002fca000f8e0202 */
[----:B------:R-:W-:-:S13]  /*00a0*/  ISETP.GT.U32.OR P0, PT, R19, 0x1fff, P0 ;  /* 0x00001fff1300780c */ /* 0x000fda0000704470 */
[----:B------:R-:W-:Y:S05]  /*00b0*/  @P0 EXIT ;  /* 0x000000000000094d */ /* 0x000fea0003800000 */
[----:B------:R-:W0:Y:S01]  /*00c0*/  LDC.64 R2, c[0x0][0x388] ;  /* 0x0000e200ff027b82 */ /* 0x000e220000000a00 */
[----:B------:R-:W1:Y:S01]  /*00d0*/  LDCU.64 UR6, c[0x0][0x390] ;  /* 0x00007200ff0677ac */ /* 0x000e620008000a00 */
[----:B------:R-:W-:Y:S01]  /*00e0*/  IMAD.SHL.U32 R19, R19, 0x2000, RZ ;  /* 0x0000200013137824 */ /* 0x000fe200078e00ff */
[----:B------:R-:W-:Y:S02]  /*00f0*/  MOV R18, R0 ;  /* 0x0000000000127202 */ /* 0x000fe40000000f00 */
[----:B------:R-:W-:Y:S01]  /*0100*/  CS2R R8, SRZ ;  /* 0x0000000000087805 */ /* 0x000fe2000001ff00 */
[----:B------:R-:W2:Y:S01]  /*0110*/  LDCU.64 UR8, c[0x0][0x358] ;  /* 0x00006b00ff0877ac */ /* 0x000ea20008000a00 */
[----:B------:R-:W-:Y:S01]  /*0120*/  UMOV UR4, URZ ;  /* 0x000000ff00047c82 */ /* 0x000fe20008000000 */
[----:B-1----:R-:W-:-:S04]  /*0130*/  UIADD3 UR5, UP0, UPT, UR6, 0x80000, URZ ;  /* 0x0008000006057890 */ /* 0x002fc8000ff1e0ff */
[----:B------:R-:W-:Y:S01]  /*0140*/  UIADD3.X UR6, UPT, UPT, URZ, UR7, URZ, UP0, !UPT ;  /* 0x00000007ff067290 */ /* 0x000fe200087fe4ff */
[----:B0-----:R-:W-:-:S03]  /*0150*/  IMAD.WIDE.U32 R2, R19, 0x8, R2 ;  /* 0x0000000813027825 */ /* 0x001fc600078e0002 */
[----:B------:R-:W-:-:S05]  /*0160*/  IADD3 R10, P0, PT, R2, 0x40, RZ ;  /* 0x00000040020a7810 */ /* 0x000fca0007f1e0ff */
[----:B--2---:R-:W-:-:S08]  /*0170*/  IMAD.X R11, RZ, RZ, R3, P0 ;  /* 0x000000ffff0b7224 */ /* 0x004fd000000e0603 */
.L_x_0:
[----:B------:R-:W-:Y:S01]  /*0180*/  MOV R7, UR6 ;  /* 0x0000000600077c02 */ /* 0x000fe20008000f00 */
[----:B------:R-:W-:Y:S01]  /*0190*/  IMAD.U32 R6, RZ, RZ, UR5 ;  /* 0x00000005ff067e24 */ /* 0x000fe2000f8e00ff */
[----:B------:R-:W-:Y:S01]  /*01a0*/  MOV R5, R11 ;  /* 0x0000000b00057202 */ /* 0x000fe20000000f00 */
[----:B------:R-:W-:Y:S02]  /*01b0*/  IMAD.MOV.U32 R4, RZ, RZ, R10 ;  /* 0x000000ffff047224 */ /* 0x000fe400078e000a */
[----:B------:R-:W-:-:S03]  /*01c0*/  IMAD.WIDE R6, R18, 0x8, R6 ;  /* 0x0000000812067825 */ /* 0x000fc600078e0206 */
[----:B------:R-:W2:Y:S04]  /*01d0*/  LDG.E.64 R10, desc[UR8][R4.64+-0x40] ;  /* 0xffffc008040a7981 */ /* 0x000ea8000c1e1b00 */
[----:B------:R-:W2:Y:S04]  /*01e0*/  LDG.E.64 R24, desc[UR8][R6.64+-0x80000] ;  /* 0xf800000806187981 */ /* 0x000ea8000c1e1b00 */
[----:B------:R-:W3:Y:S04]  /*01f0*/  LDG.E.64 R2, desc[UR8][R4.64+-0x38] ;  /* 0xffffc80804027981 */ /* 0x000ee8000c1e1b00 */
[----:B------:R-:W3:Y:S04]  /*0200*/  LDG.E.64 R12, desc[UR8][R6.64+-0x70000] ;  /* 0xf9000008060c7981 */ /* 0x000ee8000c1e1b00 */
[----:B------:R-:W4:Y:S04]  /*0210*/  LDG.E.64 R20, desc[UR8][R4.64+-0x30] ;  /* 0xffffd00804147981 */ /* 0x000f28000c1e1b00 */
[----:B------:R-:W4:Y:S04]  /*0220*/  LDG.E.64 R22, desc[UR8][R6.64+-0x60000] ;  /* 0xfa00000806167981 */ /* 0x000f28000c1e1b00 */
[----:B------:R-:W5:Y:S04]  /*0230*/  LDG.E.64 R14, desc[UR8][R4.64+-0x28] ;  /* 0xffffd808040e7981 */ /* 0x000f68000c1e1b00 */
[----:B------:R-:W5:Y:S01]  /*0240*/  LDG.E.64 R16, desc[UR8][R6.64+-0x50000] ;  /* 0xfb00000806107981 */ /* 0x000f62000c1e1b00 */
[----:B--2---:R-:W-:-:S03]  /*0250*/  DFMA R24, R10, R24, R8 ;  /* 0x000000180a18722b */ /* 0x004fc60000000008 */
[----:B------:R-:W2:Y:S04]  /*0260*/  LDG.E.64 R8, desc[UR8][R4.64+-0x20] ;  /* 0xffffe00804087981 */ /* 0x000ea8000c1e1b00 */
[----:B------:R-:W2:Y:S01]  /*0270*/  LDG.E.64 R10, desc[UR8][R6.64+-0x40000] ;  /* 0xfc000008060a7981 */ /* 0x000ea2000c1e1b00 */
[----:B---3--:R-:W-:-:S03]  /*0280*/  DFMA R24, R2, R12, R24 ;  /* 0x0000000c0218722b */ /* 0x008fc60000000018 */
[----:B------:R-:W3:Y:S04]  /*0290*/  LDG.E.64 R2, desc[UR8][R4.64+-0x18] ;  /* 0xffffe80804027981 */ /* 0x000ee8000c1e1b00 */
[----:B------:R-:W3:Y:S01]  /*02a0*/  LDG.E.64 R12, desc[UR8][R6.64+-0x30000] ;  /* 0xfd000008060c7981 */ /* 0x000ee2000c1e1b00 */
[----:B----4-:R-:W-:-:S03]  /*02b0*/  DFMA R24, R20, R22, R24 ;  /* 0x000000161418722b */ /* 0x010fc60000000018 */
[----:B------:R-:W4:Y:S04]  /*02c0*/  LDG.E.64 R20, desc[UR8][R4.64+-0x10] ;  /* 0xfffff00804147981 */ /* 0x000f28000c1e1b00 */
[----:B------:R-:W4:Y:S01]  /*02d0*/  LDG.E.64 R22, desc[UR8][R6.64+-0x20000] ;  /* 0xfe00000806167981 */ /* 0x000f22000c1e1b00 */
[----:B-----5:R-:W-:-:S03]  /*02e0*/  DFMA R24, R14, R16, R24 ;  /* 0x000000100e18722b */ /* 0x020fc60000000018 */
        /* <DEDUP_REMOVED lines=26> */
[----:B------:R-:W-:Y:S01]  /*0490*/  UIADD3 UR4, UPT, UPT, UR4, 0x10, URZ ;  /* 0x0000001004047890 */ /* 0x000fe2000fffe0ff */
[----:B------:R-:W-:-:S03]  /*04a0*/  IADD3 R18, PT, PT, R18, 0x20000, RZ ;  /* 0x0002000012127810 */ /* 0x000fc60007ffe0ff */
[----:B------:R-:W-:Y:S01]  /*04b0*/  UISETP.NE.AND UP0, UPT, UR4, 0x2000, UPT ;  /* 0x000020000400788c */ /* 0x000fe2000bf05270 */
[----:B--2---:R-:W-:Y:S01]  /*04c0*/  DFMA R8, R10, R8, R24 ;  /* 0x000000080a08722b */ /* 0x004fe20000000018 */
[----:B------:R-:W-:-:S05]  /*04d0*/  IADD3 R10, P0, PT, R4, 0x80, RZ ;  /* 0x00000080040a7810 */ /* 0x000fca0007f1e0ff */
[----:B------:R-:W-:Y:S02]  /*04e0*/  IMAD.X R11, RZ, RZ, R5, P0 ;  /* 0x000000ffff0b7224 */ /* 0x000fe400000e0605 */
[----:B---3--:R-:W-:-:S08]  /*04f0*/  DFMA R2, R2, R12, R8 ;  /* 0x0000000c0202722b */ /* 0x008fd00000000008 */
[----:B----4-:R-:W-:-:S08]  /*0500*/  DFMA R2, R20, R22, R2 ;  /* 0x000000161402722b */ /* 0x010fd00000000002 */
[----:B-----5:R-:W-:Y:S01]  /*0510*/  DFMA R8, R14, R16, R2 ;  /* 0x000000100e08722b */ /* 0x020fe20000000002 */
[----:B------:R-:W-:Y:S10]  /*0520*/  BRA.U UP0, `(.L_x_0) ;  /* 0xfffffffd00147547 */ /* 0x000ff4000b83ffff */
[----:B------:R-:W0:Y:S01]  /*0530*/  LDC.64 R2, c[0x0][0x380] ;  /* 0x0000e000ff027b82 */ /* 0x000e220000000a00 */
[----:B------:R-:W-:-:S05]  /*0540*/  IADD3 R19, PT, PT, R0, R19, RZ ;  /* 0x0000001300137210 */ /* 0x000fca0007ffe0ff */
[----:B0-----:R-:W-:-:S05]  /*0550*/  IMAD.WIDE R2, R19, 0x8, R2 ;  /* 0x0000000813027825 */ /* 0x001fca00078e0202 */
[----:B------:R-:W-:Y:S01]  /*0560*/  STG.E.64 desc[UR8][R2.64], R8 ;  /* 0x0000000802007986 */ /* 0x000fe2000c101b08 */
[----:B------:R-:W-:Y:S05]  /*0570*/  EXIT ;  /* 0x000000000000794d */ /* 0x000fea0003800000 */
.L_x_1:
[----:B------:R-:W-:-:S00]  /*0580*/  BRA `(.L_x_1) ;  /* 0xfffffffc00fc7947 */ /* 0x000fc0000383ffff */
[----:B------:R-:W-:-:S00]  /*0590*/  NOP ;  /* 0x0000000000007918 */ /* 0x000fc00000000000 */
        /* <DEDUP_REMOVED lines=14> */
.L_x_2:


//--------------------- .nv.shared.reserved.0     --------------------------
	.section	.nv.shared.reserved.0,"aw",@nobits
	.weak		__nv_reservedSMEM_offset_0_alias
	.size		__nv_reservedSMEM_offset_0_alias, 0, 64
	.other		__nv_reservedSMEM_offset_0_alias,@"STO_CUDA_RESERVED_SHARED STV_DEFAULT"
__nv_reservedSMEM_offset_0_alias:
	.zero		0
	.zero		64


//--------------------- .nv.constant0._Z10cudaMatmulPdS_S_ --------------------------
	.section	.nv.constant0._Z10cudaMatmulPdS_S_,"a",@progbits
	.sectionflags	@""
	.align	4
.nv.constant0._Z10cudaMatmulPdS_S_:
	.zero		920


//--------------------- SYMBOLS --------------------------

	.type		.nv.reservedSmem.offset0,@object
	.size		.nv.reservedSmem.offset0,0x4
